//
// Generated by NVIDIA NVVM Compiler
//
// Compiler Build ID: CL-36424714
// Cuda compilation tools, release 13.0, V13.0.88
// Based on NVVM 20.0.0
//

.version 9.0
.target sm_100
.address_size 64

	// .globl	cuda_tox_sum

.visible .entry cuda_tox_sum(
	.param .u64 .ptr .align 1 cuda_tox_sum_param_0,
	.param .u32 cuda_tox_sum_param_1,
	.param .u64 .ptr .align 1 cuda_tox_sum_param_2,
	.param .u64 .ptr .align 1 cuda_tox_sum_param_3
)
{
	.reg .pred 	%p<2>;
	.reg .b32 	%r<10>;
	.reg .b32 	%f<3>;
	.reg .b64 	%rd<11>;

	ld.param.u64 	%rd1, [cuda_tox_sum_param_0];
	ld.param.u32 	%r2, [cuda_tox_sum_param_1];
	ld.param.u64 	%rd2, [cuda_tox_sum_param_2];
	ld.param.u64 	%rd3, [cuda_tox_sum_param_3];
	mov.u32 	%r3, %ctaid.x;
	mov.u32 	%r4, %nctaid.y;
	mov.u32 	%r5, %ctaid.y;
	mad.lo.s32 	%r6, %r3, %r4, %r5;
	mov.u32 	%r7, %ntid.x;
	mov.u32 	%r8, %tid.x;
	mad.lo.s32 	%r1, %r6, %r7, %r8;
	setp.ge.s32 	%p1, %r1, %r2;
	@%p1 bra 	$L__BB0_2;
	cvta.to.global.u64 	%rd4, %rd1;
	cvta.to.global.u64 	%rd5, %rd2;
	cvta.to.global.u64 	%rd6, %rd3;
	mul.wide.s32 	%rd7, %r1, 4;
	add.s64 	%rd8, %rd4, %rd7;
	ld.global.u32 	%r9, [%rd8];
	mul.wide.s32 	%rd9, %r9, 4;
	add.s64 	%rd10, %rd5, %rd9;
	ld.global.f32 	%f1, [%rd10];
	atom.global.add.f32 	%f2, [%rd6], %f1;
$L__BB0_2:
	ret;

}


// ===== COMPILED SASS (sm_100) =====

	.target	sm_100

	.elftype	@"ET_EXEC"


//--------------------- .note.nv.tkinfo           --------------------------
	.section	.note.nv.tkinfo,"",@"SHT_NOTE"
	.sectionflags	@"SHF_NOTE_NV_TKINFO"
	.tkinfo
        /*0018*/ 	.word	0x00000002
        /*0030*/ 	.string	""
        /*0030*/ 	.string	"ptxas"
        /*0030*/ 	.string	"Cuda compilation tools, release 13.0, V13.0.88"
        /*0030*/ 	.string	"Build cuda_13.0.r13.0/compiler.36424714_0"
        /*0030*/ 	.string	"-arch sm_100 -m 64 "



//--------------------- .note.nv.cuinfo           --------------------------
	.section	.note.nv.cuinfo,"",@"SHT_NOTE"
	.sectionflags	@"SHF_NOTE_NV_CUINFO"
        /*0018*/ 	.short	0x0002
        /*001a*/ 	.short	0x0064
        /*001c*/ 	.short	0x0082
	.zero		2


//--------------------- .nv.info                  --------------------------
	.section	.nv.info,"",@"SHT_CUDA_INFO"
	.align	4


	//----- nvinfo : EIATTR_REGCOUNT
	.align		4
        /*0000*/ 	.byte	0x04, 0x2f
        /*0002*/ 	.short	(.L_1 - .L_0)
	.align		4
.L_0:
        /*0004*/ 	.word	index@(cuda_tox_sum)
        /*0008*/ 	.word	0x0000000a


	//----- nvinfo : EIATTR_FRAME_SIZE
	.align		4
.L_1:
        /*000c*/ 	.byte	0x04, 0x11
        /*000e*/ 	.short	(.L_3 - .L_2)
	.align		4
.L_2:
        /*0010*/ 	.word	index@(cuda_tox_sum)
        /*0014*/ 	.word	0x00000000


	//----- nvinfo : EIATTR_MIN_STACK_SIZE
	.align		4
.L_3:
        /*0018*/ 	.byte	0x04, 0x12
        /*001a*/ 	.short	(.L_5 - .L_4)
	.align		4
.L_4:
        /*001c*/ 	.word	index@(cuda_tox_sum)
        /*0020*/ 	.word	0x00000000
.L_5:


//--------------------- .nv.compat                --------------------------
	.section	.nv.compat,"",@"SHT_CUDA_COMPAT_INFO"
	.align	4
        /*0000*/ 	.byte	0x02, 0x09, 0x00, 0x00, 0x02, 0x02, 0x01, 0x00, 0x02, 0x05, 0x05, 0x00, 0x03, 0x07, 0x01, 0x01
        /*0010*/ 	.byte	0x02, 0x03, 0x00, 0x00, 0x02, 0x06, 0x01, 0x00, 0x04, 0x0b, 0x08, 0x00, 0x09, 0x00, 0x00, 0x00
        /*0020*/ 	.byte	0x00, 0x00, 0x00, 0x00


//--------------------- .nv.info.cuda_tox_sum     --------------------------
	.section	.nv.info.cuda_tox_sum,"",@"SHT_CUDA_INFO"
	.sectionflags	@""
	.align	4


	//----- nvinfo : EIATTR_CUDA_API_VERSION
	.align		4
        /*0000*/ 	.byte	0x04, 0x37
        /*0002*/ 	.short	(.L_7 - .L_6)
.L_6:
        /*0004*/ 	.word	0x00000082


	//----- nvinfo : EIATTR_KPARAM_INFO
	.align		4
.L_7:
        /*0008*/ 	.byte	0x04, 0x17
        /*000a*/ 	.short	(.L_9 - .L_8)
.L_8:
        /*000c*/ 	.word	0x00000000
        /*0010*/ 	.short	0x0003
        /*0012*/ 	.short	0x0018
        /*0014*/ 	.byte	0x00, 0xf5, 0x21, 0x00


	//----- nvinfo : EIATTR_KPARAM_INFO
	.align		4
.L_9:
        /*0018*/ 	.byte	0x04, 0x17
        /*001a*/ 	.short	(.L_11 - .L_10)
.L_10:
        /*001c*/ 	.word	0x00000000
        /*0020*/ 	.short	0x0002
        /*0022*/ 	.short	0x0010
        /*0024*/ 	.byte	0x00, 0xf5, 0x21, 0x00


	//----- nvinfo : EIATTR_KPARAM_INFO
	.align		4
.L_11:
        /*0028*/ 	.byte	0x04, 0x17
        /*002a*/ 	.short	(.L_13 - .L_12)
.L_12:
        /*002c*/ 	.word	0x00000000
        /*0030*/ 	.short	0x0001
        /*0032*/ 	.short	0x0008
        /*0034*/ 	.byte	0x00, 0xf0, 0x11, 0x00


	//----- nvinfo : EIATTR_KPARAM_INFO
	.align		4
.L_13:
        /*0038*/ 	.byte	0x04, 0x17
        /*003a*/ 	.short	(.L_15 - .L_14)
.L_14:
        /*003c*/ 	.word	0x00000000
        /*0040*/ 	.short	0x0000
        /*0042*/ 	.short	0x0000
        /*0044*/ 	.byte	0x00, 0xf5, 0x21, 0x00


	//----- nvinfo : EIATTR_SPARSE_MMA_MASK
	.align		4
.L_15:
        /*0048*/ 	.byte	0x03, 0x50
        /*004a*/ 	.short	0x0000


	//----- nvinfo : EIATTR_MAXREG_COUNT
	.align		4
        /*004c*/ 	.byte	0x03, 0x1b
        /*004e*/ 	.short	0x00ff


	//----- nvinfo : EIATTR_MERCURY_ISA_VERSION
	.align		4
        /*0050*/ 	.byte	0x03, 0x5f
        /*0052*/ 	.short	0x0101


	//----- nvinfo : EIATTR_VRC_CTA_INIT_COUNT
	.align		4
        /*0054*/ 	.byte	0x02, 0x4a
	.zero		1
	.zero		1


	//----- nvinfo : EIATTR_EXIT_INSTR_OFFSETS
	.align		4
        /*0058*/ 	.byte	0x04, 0x1c
        /*005a*/ 	.short	(.L_17 - .L_16)


	//   ....[0]....
.L_16:
        /*005c*/ 	.word	0x000000a0


	//   ....[1]....
        /*0060*/ 	.word	0x00000140


	//----- nvinfo : EIATTR_CBANK_PARAM_SIZE
	.align		4
.L_17:
        /*0064*/ 	.byte	0x03, 0x19
        /*0066*/ 	.short	0x0020


	//----- nvinfo : EIATTR_PARAM_CBANK
	.align		4
        /*0068*/ 	.byte	0x04, 0x0a
        /*006a*/ 	.short	(.L_19 - .L_18)
	.align		4
.L_18:
        /*006c*/ 	.word	index@(.nv.constant0.cuda_tox_sum)
        /*0070*/ 	.short	0x0380
        /*0072*/ 	.short	0x0020


	//----- nvinfo : EIATTR_SW_WAR
	.align		4
.L_19:
        /*0074*/ 	.byte	0x04, 0x36
        /*0076*/ 	.short	(.L_21 - .L_20)
.L_20:
        /*0078*/ 	.word	0x00000008
.L_21:


//--------------------- .nv.callgraph             --------------------------
	.section	.nv.callgraph,"",@"SHT_CUDA_CALLGRAPH"
	.align	4
	.sectionentsize	8
	.align		4
        /*0000*/ 	.word	0x00000000
	.align		4
        /*0004*/ 	.word	0xffffffff
	.align		4
        /*0008*/ 	.word	0x00000000
	.align		4
        /*000c*/ 	.word	0xfffffffe
	.align		4
        /*0010*/ 	.word	0x00000000
	.align		4
        /*0014*/ 	.word	0xfffffffd
	.align		4
        /*0018*/ 	.word	0x00000000
	.align		4
        /*001c*/ 	.word	0xfffffffc


//--------------------- .text.cuda_tox_sum        --------------------------
	.section	.text.cuda_tox_sum,"ax",@progbits
	.align	128
        .global         cuda_tox_sum
        .type           cuda_tox_sum,@function
        .size           cuda_tox_sum,(.L_x_1 - cuda_tox_sum)
        .other          cuda_tox_sum,@"STO_CUDA_ENTRY STV_DEFAULT"
cuda_tox_sum:
.text.cuda_tox_sum:
[----:B------:R-:W-:Y:S01]  /*0000*/  LDC R1, c[0x0][0x37c] ;  /* 0x0000df00ff017b82 */ /* 0x000fe20000000800 */
[----:B------:R-:W0:Y:S07]  /*0010*/  S2R R0, SR_TID.X ;  /* 0x0000000000007919 */ /* 0x000e2e0000002100 */
[----:B------:R-:W-:Y:S01]  /*0020*/  S2UR UR4, SR_CTAID.X ;  /* 0x00000000000479c3 */ /* 0x000fe20000002500 */
[----:B------:R-:W1:Y:S01]  /*0030*/  LDCU UR5, c[0x0][0x374] ;  /* 0x00006e80ff0577ac */ /* 0x000e620008000800 */
[----:B------:R-:W2:Y:S06]  /*0040*/  LDCU UR7, c[0x0][0x388] ;  /* 0x00007100ff0777ac */ /* 0x000eac0008000800 */
[----:B------:R-:W1:Y:S08]  /*0050*/  S2UR UR6, SR_CTAID.Y ;  /* 0x00000000000679c3 */ /* 0x000e700000002600 */
[----:B------:R-:W0:Y:S01]  /*0060*/  LDC R5, c[0x0][0x360] ;  /* 0x0000d800ff057b82 */ /* 0x000e220000000800 */
[----:B-1----:R-:W-:-:S06]  /*0070*/  UIMAD UR4, UR4, UR5, UR6 ;  /* 0x00000005040472a4 */ /* 0x002fcc000f8e0206 */
[----:B0-----:R-:W-:-:S05]  /*0080*/  IMAD R5, R5, UR4, R0 ;  /* 0x0000000405057c24 */ /* 0x001fca000f8e0200 */
[----:B--2---:R-:W-:-:S13]  /*0090*/  ISETP.GE.AND P0, PT, R5, UR7, PT ;  /* 0x0000000705007c0c */ /* 0x004fda000bf06270 */
[----:B------:R-:W-:Y:S05]  /*00a0*/  @P0 EXIT ;  /* 0x000000000000094d */ /* 0x000fea0003800000 */
[----:B------:R-:W0:Y:S01]  /*00b0*/  LDC.64 R2, c[0x0][0x380] ;  /* 0x0000e000ff027b82 */ /* 0x000e220000000a00 */
[----:B------:R-:W1:Y:S01]  /*00c0*/  LDCU.64 UR4, c[0x0][0x358] ;  /* 0x00006b00ff0477ac */ /* 0x000e620008000a00 */
[----:B0-----:R-:W-:-:S06]  /*00d0*/  IMAD.WIDE R2, R5, 0x4, R2 ;  /* 0x0000000405027825 */ /* 0x001fcc00078e0202 */
[----:B------:R-:W0:Y:S01]  /*00e0*/  LDC.64 R4, c[0x0][0x390] ;  /* 0x0000e400ff047b82 */ /* 0x000e220000000a00 */
[----:B-1----:R-:W0:Y:S07]  /*00f0*/  LDG.E R3, desc[UR4][R2.64] ;  /* 0x0000000402037981 */ /* 0x002e2e000c1e1900 */
[----:B------:R-:W1:Y:S01]  /*0100*/  LDC.64 R6, c[0x0][0x398] ;  /* 0x0000e600ff067b82 */ /* 0x000e620000000a00 */
[----:B0-----:R-:W-:-:S06]  /*0110*/  IMAD.WIDE R4, R3, 0x4, R4 ;  /* 0x0000000403047825 */ /* 0x001fcc00078e0204 */
[----:B------:R-:W1:Y:S04]  /*0120*/  LDG.E R5, desc[UR4][R4.64] ;  /* 0x0000000404057981 */ /* 0x000e68000c1e1900 */
[----:B-1----:R-:W-:Y:S01]  /*0130*/  REDG.E.ADD.F32.FTZ.RN.STRONG.GPU desc[UR4][R6.64], R5 ;  /* 0x00000005060079a6 */ /* 0x002fe2000c12f304 */
[----:B------:R-:W-:Y:S05]  /*0140*/  EXIT ;  /* 0x000000000000794d */ /* 0x000fea0003800000 */
.L_x_0:
[----:B------:R-:W-:-:S00]  /*0150*/  BRA `(.L_x_0) ;  /* 0xfffffffc00fc7947 */ /* 0x000fc0000383ffff */
[----:B------:R-:W-:-:S00]  /*0160*/  NOP ;  /* 0x0000000000007918 */ /* 0x000fc00000000000 */
        /* <DEDUP_REMOVED lines=9> */
.L_x_1:


//--------------------- .nv.shared.reserved.0     --------------------------
	.section	.nv.shared.reserved.0,"aw",@nobits
	.weak		__nv_reservedSMEM_offset_0_alias
	.size		__nv_reservedSMEM_offset_0_alias, 0, 64
	.other		__nv_reservedSMEM_offset_0_alias,@"STO_CUDA_RESERVED_SHARED STV_DEFAULT"
__nv_reservedSMEM_offset_0_alias:
	.zero		0
	.zero		64


//--------------------- .nv.constant0.cuda_tox_sum --------------------------
	.section	.nv.constant0.cuda_tox_sum,"a",@progbits
	.sectionflags	@""
	.align	4
.nv.constant0.cuda_tox_sum:
	.zero		928


//--------------------- SYMBOLS --------------------------

	.type		.nv.reservedSmem.offset0,@object
	.size		.nv.reservedSmem.offset0,0x4
